	.headerflags	@"EF_CUDA_TEXMODE_UNIFIED EF_CUDA_64BIT_ADDRESS EF_CUDA_ACCELERATORS EF_CUDA_SM90 EF_CUDA_VIRTUAL_SM(EF_CUDA_SM90)"
	.elftype	@"ET_EXEC"


//--------------------- .nv.info                  --------------------------
	.section	.nv.info,"",@"SHT_CUDA_INFO"
	.align	4


	//----- nvinfo : EIATTR_REGCOUNT
	.align		4
        /*0000*/ 	.byte	0x04, 0x2f
        /*0002*/ 	.short	(.L_3 - .L_2)
	.align		4
.L_2:
        /*0004*/ 	.word	index@(triton_poi_fused_clone_8)
        /*0008*/ 	.word	0x0000001a


	//----- nvinfo : EIATTR_MIN_STACK_SIZE
	.align		4
.L_3:
        /*000c*/ 	.byte	0x04, 0x12
        /*000e*/ 	.short	(.L_5 - .L_4)
	.align		4
.L_4:
        /*0010*/ 	.word	index@(triton_poi_fused_clone_8)
        /*0014*/ 	.word	0x00000020


	//----- nvinfo : EIATTR_FRAME_SIZE
	.align		4
.L_5:
        /*0018*/ 	.byte	0x04, 0x11
        /*001a*/ 	.short	(.L_7 - .L_6)
	.align		4
.L_6:
        /*001c*/ 	.word	index@(triton_poi_fused_clone_8)
        /*0020*/ 	.word	0x00000020


	//----- nvinfo : EIATTR_MIN_STACK_SIZE
	.align		4
.L_7:
        /*0024*/ 	.byte	0x04, 0x12
        /*0026*/ 	.short	(.L_9 - .L_8)
	.align		4
.L_8:
        /*0028*/ 	.word	index@(triton_poi_fused_clone_8)
        /*002c*/ 	.word	0x00000020
.L_9:


//--------------------- .nv.info.triton_poi_fused_clone_8 --------------------------
	.section	.nv.info.triton_poi_fused_clone_8,"",@"SHT_CUDA_INFO"
	.sectionflags	@""
	.align	4


	//----- nvinfo : EIATTR_CUDA_API_VERSION
	.align		4
        /*0000*/ 	.byte	0x04, 0x37
        /*0002*/ 	.short	(.L_11 - .L_10)
.L_10:
        /*0004*/ 	.word	0x0000007c


	//----- nvinfo : EIATTR_KPARAM_INFO
	.align		4
.L_11:
        /*0008*/ 	.byte	0x04, 0x17
        /*000a*/ 	.short	(.L_13 - .L_12)
.L_12:
        /*000c*/ 	.word	0x00000000
        /*0010*/ 	.short	0x0006
        /*0012*/ 	.short	0x0028
        /*0014*/ 	.byte	0x00, 0xf4, 0x21, 0x00


	//----- nvinfo : EIATTR_KPARAM_INFO
	.align		4
.L_13:
        /*0018*/ 	.byte	0x04, 0x17
        /*001a*/ 	.short	(.L_15 - .L_14)
.L_14:
        /*001c*/ 	.word	0x00000000
        /*0020*/ 	.short	0x0005
        /*0022*/ 	.short	0x0024
        /*0024*/ 	.byte	0x00, 0xf0, 0x11, 0x00


	//----- nvinfo : EIATTR_KPARAM_INFO
	.align		4
.L_15:
        /*0028*/ 	.byte	0x04, 0x17
        /*002a*/ 	.short	(.L_17 - .L_16)
.L_16:
        /*002c*/ 	.word	0x00000000
        /*0030*/ 	.short	0x0004
        /*0032*/ 	.short	0x0020
        /*0034*/ 	.byte	0x00, 0xf0, 0x11, 0x00


	//----- nvinfo : EIATTR_KPARAM_INFO
	.align		4
.L_17:
        /*0038*/ 	.byte	0x04, 0x17
        /*003a*/ 	.short	(.L_19 - .L_18)
.L_18:
        /*003c*/ 	.word	0x00000000
        /*0040*/ 	.short	0x0003
        /*0042*/ 	.short	0x0018
        /*0044*/ 	.byte	0x00, 0xf4, 0x21, 0x00


	//----- nvinfo : EIATTR_KPARAM_INFO
	.align		4
.L_19:
        /*0048*/ 	.byte	0x04, 0x17
        /*004a*/ 	.short	(.L_21 - .L_20)
.L_20:
        /*004c*/ 	.word	0x00000000
        /*0050*/ 	.short	0x0002
        /*0052*/ 	.short	0x0010
        /*0054*/ 	.byte	0x00, 0xf4, 0x21, 0x00


	//----- nvinfo : EIATTR_KPARAM_INFO
	.align		4
.L_21:
        /*0058*/ 	.byte	0x04, 0x17
        /*005a*/ 	.short	(.L_23 - .L_22)
.L_22:
        /*005c*/ 	.word	0x00000000
        /*0060*/ 	.short	0x0001
        /*0062*/ 	.short	0x0008
        /*0064*/ 	.byte	0x00, 0xf4, 0x21, 0x00


	//----- nvinfo : EIATTR_KPARAM_INFO
	.align		4
.L_23:
        /*0068*/ 	.byte	0x04, 0x17
        /*006a*/ 	.short	(.L_25 - .L_24)
.L_24:
        /*006c*/ 	.word	0x00000000
        /*0070*/ 	.short	0x0000
        /*0072*/ 	.short	0x0000
        /*0074*/ 	.byte	0x00, 0xf4, 0x21, 0x00


	//----- nvinfo : EIATTR_SPARSE_MMA_MASK
	.align		4
.L_25:
        /*0078*/ 	.byte	0x03, 0x50
        /*007a*/ 	.short	0x0000


	//----- nvinfo : EIATTR_MAXREG_COUNT
	.align		4
        /*007c*/ 	.byte	0x03, 0x1b
        /*007e*/ 	.short	0x00ff


	//----- nvinfo : EIATTR_EXIT_INSTR_OFFSETS
	.align		4
        /*0080*/ 	.byte	0x04, 0x1c
        /*0082*/ 	.short	(.L_27 - .L_26)


	//   ....[0]....
.L_26:
        /*0084*/ 	.word	0x00000a40


	//   ....[1]....
        /*0088*/ 	.word	0x00000a80


	//----- nvinfo : EIATTR_REQNTID
	.align		4
.L_27:
        /*008c*/ 	.byte	0x04, 0x10
        /*008e*/ 	.short	(.L_29 - .L_28)
.L_28:
        /*0090*/ 	.word	0x00000080
        /*0094*/ 	.word	0x00000001
        /*0098*/ 	.word	0x00000001


	//----- nvinfo : EIATTR_CRS_STACK_SIZE
	.align		4
.L_29:
        /*009c*/ 	.byte	0x04, 0x1e
        /*009e*/ 	.short	(.L_31 - .L_30)
.L_30:
        /*00a0*/ 	.word	0x00000000


	//----- nvinfo : EIATTR_CBANK_PARAM_SIZE
	.align		4
.L_31:
        /*00a4*/ 	.byte	0x03, 0x19
        /*00a6*/ 	.short	0x0030


	//----- nvinfo : EIATTR_PARAM_CBANK
	.align		4
        /*00a8*/ 	.byte	0x04, 0x0a
        /*00aa*/ 	.short	(.L_33 - .L_32)
	.align		4
.L_32:
        /*00ac*/ 	.word	index@(.nv.constant0.triton_poi_fused_clone_8)
        /*00b0*/ 	.short	0x0210
        /*00b2*/ 	.short	0x0030


	//----- nvinfo : EIATTR_SW_WAR
	.align		4
.L_33:
        /*00b4*/ 	.byte	0x04, 0x36
        /*00b6*/ 	.short	(.L_35 - .L_34)
.L_34:
        /*00b8*/ 	.word	0x00000008
.L_35:


//--------------------- .nv.callgraph             --------------------------
	.section	.nv.callgraph,"",@"SHT_CUDA_CALLGRAPH"
	.align	4
	.sectionentsize	8
	.align		4
        /*0000*/ 	.word	0x00000000
	.align		4
        /*0004*/ 	.word	0xffffffff
	.align		4
        /*0008*/ 	.word	0x00000000
	.align		4
        /*000c*/ 	.word	0xfffffffe
	.align		4
        /*0010*/ 	.word	0x00000000
	.align		4
        /*0014*/ 	.word	0xfffffffd
	.align		4
        /*0018*/ 	.word	0x00000000
	.align		4
        /*001c*/ 	.word	0xfffffffc


//--------------------- .nv.constant4             --------------------------
	.section	.nv.constant4,"a",@progbits
	.align	8
	.align		8
.nv.constant4:
        /*0000*/ 	.dword	_$_str
	.align		8
        /*0008*/ 	.dword	__cudart_i2opi_f


//--------------------- .text.triton_poi_fused_clone_8 --------------------------
	.section	.text.triton_poi_fused_clone_8,"ax",@progbits
	.align	128
        .global         triton_poi_fused_clone_8
        .type           triton_poi_fused_clone_8,@function
        .size           triton_poi_fused_clone_8,(.L_x_4 - triton_poi_fused_clone_8)
        .other          triton_poi_fused_clone_8,@"STO_CUDA_ENTRY STV_DEFAULT"
triton_poi_fused_clone_8:
.text.triton_poi_fused_clone_8:
[----:B------:R-:W0:Y:S01]  /*0000*/  LDC R1, c[0x0][0x28] ;  /* 0x00000a00ff017b82 */ /* 0x000e220000000800 */
[----:B------:R-:W1:Y:S01]  /*0010*/  S2R R12, SR_TID.X ;  /* 0x00000000000c7919 */ /* 0x000e620000002100 */
[----:B------:R-:W-:Y:S01]  /*0020*/  ULDC UR4, c[0x0][0x234] ;  /* 0x00008d0000047ab9 */ /* 0x000fe20000000800 */
[----:B------:R-:W-:-:S05]  /*0030*/  IMAD.MOV.U32 R16, RZ, RZ, RZ ;  /* 0x000000ffff107224 */ /* 0x000fca00078e00ff */
[----:B------:R-:W2:Y:S01]  /*0040*/  LDC.64 R18, c[0x0][0x210] ;  /* 0x00008400ff127b82 */ /* 0x000ea20000000a00 */
[----:B------:R-:W3:Y:S01]  /*0050*/  S2R R3, SR_CTAID.X ;  /* 0x0000000000037919 */ /* 0x000ee20000002500 */
[----:B0-----:R-:W-:-:S06]  /*0060*/  VIADD R1, R1, 0xffffffe0 ;  /* 0xffffffe001017836 */ /* 0x001fcc0000000000 */
[----:B------:R-:W0:Y:S01]  /*0070*/  LDC.64 R8, c[0x0][0x218] ;  /* 0x00008600ff087b82 */ /* 0x000e220000000a00 */
[----:B-1----:R-:W-:Y:S02]  /*0080*/  LOP3.LUT R12, R12, 0x7f, RZ, 0xc0, !PT ;  /* 0x0000007f0c0c7812 */ /* 0x002fe400078ec0ff */
[----:B---3--:R-:W-:-:S03]  /*0090*/  SHF.R.S32.HI R5, RZ, 0x18, R3 ;  /* 0x00000018ff057819 */ /* 0x008fc60000011403 */
[----:B------:R-:W-:Y:S01]  /*00a0*/  IMAD R12, R3, 0x80, R12 ;  /* 0x00000080030c7824 */ /* 0x000fe200078e020c */
[----:B------:R-:W-:-:S04]  /*00b0*/  SGXT R5, R5, 0x1 ;  /* 0x000000010505781a */ /* 0x000fc80000000200 */
[----:B------:R-:W-:Y:S01]  /*00c0*/  ISETP.GE.AND P1, PT, R12, UR4, PT ;  /* 0x000000040c007c0c */ /* 0x000fe2000bf26270 */
[----:B------:R-:W-:Y:S01]  /*00d0*/  ULDC UR4, c[0x0][0x230] ;  /* 0x00008c0000047ab9 */ /* 0x000fe20000000800 */
[CC--:B------:R-:W-:Y:S02]  /*00e0*/  LEA.HI R4, R5.reuse, R12.reuse, RZ, 0x7 ;  /* 0x0000000c05047211 */ /* 0x0c0fe400078f38ff */
[----:B------:R-:W-:Y:S02]  /*00f0*/  LEA.HI R5, R5, R12, RZ, 0xa ;  /* 0x0000000c05057211 */ /* 0x000fe400078f50ff */
[----:B------:R-:W-:Y:S02]  /*0100*/  LOP3.LUT R3, R4, 0xffffff80, RZ, 0xc0, !PT ;  /* 0xffffff8004037812 */ /* 0x000fe400078ec0ff */
[----:B------:R-:W-:-:S03]  /*0110*/  SHF.R.S32.HI R5, RZ, 0xa, R5 ;  /* 0x0000000aff057819 */ /* 0x000fc60000011405 */
[----:B------:R-:W-:-:S05]  /*0120*/  IMAD.IADD R0, R12, 0x1, -R3 ;  /* 0x000000010c007824 */ /* 0x000fca00078e0a03 */
[----:B------:R-:W-:-:S04]  /*0130*/  PRMT R2, R0, 0x8880, RZ ;  /* 0x0000888000027816 */ /* 0x000fc800000000ff */
[----:B------:R-:W-:-:S04]  /*0140*/  PRMT R2, R2, 0x7710, RZ ;  /* 0x0000771002027816 */ /* 0x000fc800000000ff */
[----:B------:R-:W-:-:S04]  /*0150*/  SHF.R.U32.HI R2, RZ, 0x9, R2 ;  /* 0x00000009ff027819 */ /* 0x000fc80000011602 */
[----:B------:R-:W-:-:S05]  /*0160*/  LOP3.LUT R3, R2, 0x3f, RZ, 0xc0, !PT ;  /* 0x0000003f02037812 */ /* 0x000fca00078ec0ff */
[----:B------:R-:W-:-:S05]  /*0170*/  IMAD.IADD R3, R0, 0x1, R3 ;  /* 0x0000000100037824 */ /* 0x000fca00078e0203 */
[----:B------:R-:W-:-:S04]  /*0180*/  LOP3.LUT R3, R3, 0xc0, RZ, 0xc0, !PT ;  /* 0x000000c003037812 */ /* 0x000fc800078ec0ff */
[----:B------:R-:W-:-:S04]  /*0190*/  IADD3 R3, RZ, -R3, RZ ;  /* 0x80000003ff037210 */ /* 0x000fc80007ffe0ff */
[----:B------:R-:W-:Y:S02]  /*01a0*/  PRMT R7, R3, 0x7710, RZ ;  /* 0x0000771003077816 */ /* 0x000fe400000000ff */
[----:B------:R-:W1:Y:S03]  /*01b0*/  LDC.64 R2, c[0x0][0x220] ;  /* 0x00008800ff027b82 */ /* 0x000e660000000a00 */
[----:B------:R-:W-:-:S05]  /*01c0*/  IMAD.IADD R6, R0, 0x1, R7 ;  /* 0x0000000100067824 */ /* 0x000fca00078e0207 */
[----:B------:R-:W-:-:S04]  /*01d0*/  LOP3.LUT R6, R6, 0xffff, RZ, 0xc0, !PT ;  /* 0x0000ffff06067812 */ /* 0x000fc800078ec0ff */
[----:B------:R-:W-:-:S05]  /*01e0*/  PRMT R6, R6, 0x8880, RZ ;  /* 0x0000888006067816 */ /* 0x000fca00000000ff */
[----:B------:R-:W-:Y:S01]  /*01f0*/  IMAD R5, R6, UR4, R5 ;  /* 0x0000000406057c24 */ /* 0x000fe2000f8e0205 */
[----:B------:R-:W-:-:S03]  /*0200*/  ULDC.64 UR4, c[0x0][0x208] ;  /* 0x0000820000047ab9 */ /* 0x000fc60000000a00 */
[----:B-1----:R-:W-:-:S05]  /*0210*/  IMAD.WIDE R2, R5, 0x4, R2 ;  /* 0x0000000405027825 */ /* 0x002fca00078e0202 */
[----:B------:R1:W3:Y:S01]  /*0220*/  @!P1 LDG.E.EL R16, desc[UR4][R2.64] ;  /* 0x0000000402109981 */ /* 0x0002e2000c2e1900 */
[----:B------:R-:W-:Y:S01]  /*0230*/  IMAD.SHL.U32 R4, R4, 0x4, RZ ;  /* 0x0000000404047824 */ /* 0x000fe200078e00ff */
[----:B------:R-:W-:Y:S01]  /*0240*/  IADD3 R7, R12, 0x40, RZ ;  /* 0x000000400c077810 */ /* 0x000fe20007ffe0ff */
[----:B------:R-:W-:Y:S01]  /*0250*/  VIADD R23, R12, 0xffffffc0 ;  /* 0xffffffc00c177836 */ /* 0x000fe20000000000 */
[----:B------:R-:W-:Y:S02]  /*0260*/  PRMT R14, RZ, 0x7610, R14 ;  /* 0x00007610ff0e7816 */ /* 0x000fe4000000000e */
[----:B------:R-:W-:Y:S01]  /*0270*/  LOP3.LUT R5, R4, 0xfffffe00, RZ, 0xc0, !PT ;  /* 0xfffffe0004057812 */ /* 0x000fe200078ec0ff */
[----:B--2---:R-:W-:Y:S01]  /*0280*/  IMAD.WIDE R22, R23, 0x2, R18 ;  /* 0x0000000217167825 */ /* 0x004fe200078e0212 */
[C---:B------:R-:W-:Y:S02]  /*0290*/  ISETP.GT.AND P0, PT, R0.reuse, 0x3f, !P1 ;  /* 0x0000003f0000780c */ /* 0x040fe40004f04270 */
[----:B------:R-:W-:Y:S01]  /*02a0*/  PRMT R11, RZ, 0x7610, R11 ;  /* 0x00007610ff0b7816 */ /* 0x000fe2000000000b */
[C---:B------:R-:W-:Y:S01]  /*02b0*/  IMAD.IADD R5, R0.reuse, 0x1, R5 ;  /* 0x0000000100057824 */ /* 0x040fe200078e0205 */
[----:B------:R-:W-:Y:S01]  /*02c0*/  ISETP.LT.AND P2, PT, R0, 0x40, !P1 ;  /* 0x000000400000780c */ /* 0x000fe20004f41270 */
[----:B------:R-:W-:-:S03]  /*02d0*/  IMAD.WIDE R18, R7, 0x2, R18 ;  /* 0x0000000207127825 */ /* 0x000fc600078e0212 */
[----:B------:R-:W-:Y:S01]  /*02e0*/  IADD3 R21, R5, 0x180, RZ ;  /* 0x0000018005157810 */ /* 0x000fe20007ffe0ff */
[C---:B-1----:R-:W-:Y:S02]  /*02f0*/  VIADD R3, R5.reuse, 0x80 ;  /* 0x0000008005037836 */ /* 0x042fe40000000000 */
[C---:B------:R-:W-:Y:S02]  /*0300*/  VIADD R13, R5.reuse, 0x100 ;  /* 0x00000100050d7836 */ /* 0x040fe40000000000 */
[----:B0-----:R-:W-:Y:S01]  /*0310*/  IMAD.WIDE R6, R5, 0x2, R8 ;  /* 0x0000000205067825 */ /* 0x001fe200078e0208 */
[----:B------:R0:W5:Y:S01]  /*0320*/  @P0 LDG.E.U16 R11, desc[UR4][R22.64] ;  /* 0x00000004160b0981 */ /* 0x000162000c1e1500 */
[----:B------:R-:W-:Y:S02]  /*0330*/  PRMT R10, RZ, 0x7610, R10 ;  /* 0x00007610ff0a7816 */ /* 0x000fe4000000000a */
[--C-:B------:R-:W-:Y:S01]  /*0340*/  IMAD.WIDE R4, R3, 0x2, R8.reuse ;  /* 0x0000000203047825 */ /* 0x100fe200078e0208 */
[----:B------:R1:W5:Y:S03]  /*0350*/  @!P1 LDG.E.U16 R14, desc[UR4][R6.64] ;  /* 0x00000004060e9981 */ /* 0x000366000c1e1500 */
[----:B------:R-:W-:Y:S01]  /*0360*/  IMAD.WIDE R2, R13, 0x2, R8 ;  /* 0x000000020d027825 */ /* 0x000fe200078e0208 */
[----:B------:R-:W-:Y:S01]  /*0370*/  PRMT R13, RZ, 0x7610, R13 ;  /* 0x00007610ff0d7816 */ /* 0x000fe2000000000d */
[----:B------:R-:W-:Y:S01]  /*0380*/  BSSY B0, `(.L_x_0) ;  /* 0x000004a000007945 */ /* 0x000fe20003800000 */
[----:B------:R1:W5:Y:S01]  /*0390*/  @P2 LDG.E.U16 R10, desc[UR4][R18.64] ;  /* 0x00000004120a2981 */ /* 0x000362000c1e1500 */
[----:B------:R-:W-:Y:S01]  /*03a0*/  IMAD.WIDE R20, R21, 0x2, R8 ;  /* 0x0000000215147825 */ /* 0x000fe200078e0208 */
[----:B------:R-:W-:-:S02]  /*03b0*/  PRMT R9, RZ, 0x7610, R9 ;  /* 0x00007610ff097816 */ /* 0x000fc40000000009 */
[----:B------:R-:W-:Y:S01]  /*03c0*/  PRMT R8, RZ, 0x7610, R8 ;  /* 0x00007610ff087816 */ /* 0x000fe20000000008 */
[----:B------:R1:W5:Y:S04]  /*03d0*/  @!P1 LDG.E.U16 R13, desc[UR4][R4.64] ;  /* 0x00000004040d9981 */ /* 0x000368000c1e1500 */
[----:B------:R1:W5:Y:S04]  /*03e0*/  @!P1 LDG.E.U16 R9, desc[UR4][R2.64] ;  /* 0x0000000402099981 */ /* 0x000368000c1e1500 */
[----:B------:R1:W5:Y:S01]  /*03f0*/  @!P1 LDG.E.U16 R8, desc[UR4][R20.64] ;  /* 0x0000000414089981 */ /* 0x000362000c1e1500 */
[----:B------:R-:W-:-:S02]  /*0400*/  ISETP.GT.AND P2, PT, R0, 0x3f, PT ;  /* 0x0000003f0000780c */ /* 0x000fc40003f44270 */
[----:B------:R-:W-:Y:S01]  /*0410*/  ISETP.GE.AND P3, PT, R0, 0x40, PT ;  /* 0x000000400000780c */ /* 0x000fe20003f66270 */
[----:B---3--:R-:W-:-:S06]  /*0420*/  FMUL R15, R16, 0.63661974668502807617 ;  /* 0x3f22f983100f7820 */ /* 0x008fcc0000400000 */
[----:B------:R-:W2:Y:S01]  /*0430*/  F2I.FTZ.NTZ R15, R15 ;  /* 0x0000000f000f7305 */ /* 0x000ea20000213100 */
[----:B0-----:R-:W-:-:S05]  /*0440*/  FADD.FTZ R23, |R16|, -RZ ;  /* 0x800000ff10177221 */ /* 0x001fca0000010200 */
[----:B------:R-:W-:Y:S02]  /*0450*/  FSETP.GE.AND P0, PT, R23, 105615, PT ;  /* 0x47ce47801700780b */ /* 0x000fe40003f06000 */
[----:B--2---:R-:W-:-:S05]  /*0460*/  I2FP.F32.S32 R17, R15 ;  /* 0x0000000f00117245 */ /* 0x004fca0000201400 */
[----:B------:R-:W-:-:S04]  /*0470*/  FFMA.FTZ R22, R17, -1.5707962512969970703, R16 ;  /* 0xbfc90fda11167823 */ /* 0x000fc80000010010 */
[----:B------:R-:W-:-:S04]  /*0480*/  FFMA.FTZ R22, R17, -7.5497894158615963534e-08, R22 ;  /* 0xb3a2216811167823 */ /* 0x000fc80000010016 */
[----:B------:R-:W-:Y:S01]  /*0490*/  FFMA.FTZ R17, R17, -5.3903029534742383927e-15, R22 ;  /* 0xa7c234c511117823 */ /* 0x000fe20000010016 */
[----:B-1----:R-:W-:Y:S06]  /*04a0*/  @!P0 BRA `(.L_x_1) ;  /* 0x0000000000dc8947 */ /* 0x002fec0003800000 */
[----:B------:R-:W-:-:S13]  /*04b0*/  FSETP.NEU.AND P0, PT, R23, +INF , PT ;  /* 0x7f8000001700780b */ /* 0x000fda0003f0d000 */
[----:B------:R-:W-:Y:S01]  /*04c0*/  @!P0 FMUL.FTZ R17, RZ, R16 ;  /* 0x00000010ff118220 */ /* 0x000fe20000410000 */
[----:B------:R-:W-:Y:S01]  /*04d0*/  @!P0 IMAD.MOV.U32 R15, RZ, RZ, RZ ;  /* 0x000000ffff0f8224 */ /* 0x000fe200078e00ff */
[----:B------:R-:W-:Y:S06]  /*04e0*/  @!P0 BRA `(.L_x_1) ;  /* 0x0000000000cc8947 */ /* 0x000fec0003800000 */
[----:B------:R-:W-:Y:S01]  /*04f0*/  SHF.R.U32.HI R15, RZ, 0x17, R16 ;  /* 0x00000017ff0f7819 */ /* 0x000fe20000011610 */
[----:B------:R-:W-:Y:S01]  /*0500*/  IMAD.SHL.U32 R3, R16, 0x100, RZ ;  /* 0x0000010010037824 */ /* 0x000fe200078e00ff */
[----:B------:R-:W-:Y:S01]  /*0510*/  HFMA2.MMA R5, -RZ, RZ, 0, 0 ;  /* 0x00000000ff057435 */ /* 0x000fe200000001ff */
[----:B------:R-:W-:Y:S01]  /*0520*/  IMAD.MOV.U32 R0, RZ, RZ, RZ ;  /* 0x000000ffff007224 */ /* 0x000fe200078e00ff */
[----:B------:R-:W-:Y:S01]  /*0530*/  LOP3.LUT R2, R15, 0xe0, RZ, 0xc0, !PT ;  /* 0x000000e00f027812 */ /* 0x000fe200078ec0ff */
[----:B------:R-:W-:Y:S01]  /*0540*/  IMAD.MOV.U32 R17, RZ, RZ, RZ ;  /* 0x000000ffff117224 */ /* 0x000fe200078e00ff */
[----:B------:R-:W-:Y:S01]  /*0550*/  LOP3.LUT R3, R3, 0x80000000, RZ, 0xfc, !PT ;  /* 0x8000000003037812 */ /* 0x000fe200078efcff */
[----:B------:R-:W-:Y:S02]  /*0560*/  ULDC.64 UR6, c[0x4][0x8] ;  /* 0x0100020000067ab9 */ /* 0x000fe40000000a00 */
[----:B------:R-:W-:Y:S02]  /*0570*/  VIADD R4, R2, 0xffffff80 ;  /* 0xffffff8002047836 */ /* 0x000fe40000000000 */
[----:B------:R-:W-:-:S03]  /*0580*/  IMAD.MOV.U32 R2, RZ, RZ, R1 ;  /* 0x000000ffff027224 */ /* 0x000fc600078e0001 */
[----:B------:R-:W-:-:S07]  /*0590*/  SHF.R.U32.HI R4, RZ, 0x5, R4 ;  /* 0x00000005ff047819 */ /* 0x000fce0000011604 */
.L_x_2:
[----:B------:R-:W-:-:S04]  /*05a0*/  IADD3 R6, P0, R5, UR6, RZ ;  /* 0x0000000605067c10 */ /* 0x000fc8000ff1e0ff */
[----:B------:R-:W-:-:S05]  /*05b0*/  IADD3.X R7, R17, UR7, RZ, P0, !PT ;  /* 0x0000000711077c10 */ /* 0x000fca00087fe4ff */
[----:B------:R0:W2:Y:S01]  /*05c0*/  LDG.E.CONSTANT R19, desc[UR4][R6.64] ;  /* 0x0000000406137981 */ /* 0x0000a2000c1e9900 */
[----:B------:R-:W-:-:S04]  /*05d0*/  IADD3 R5, P4, R5, 0x4, RZ ;  /* 0x0000000405057810 */ /* 0x000fc80007f9e0ff */
[----:B------:R-:W-:Y:S01]  /*05e0*/  ISETP.NE.U32.AND P0, PT, R5, 0x18, PT ;  /* 0x000000180500780c */ /* 0x000fe20003f05070 */
[----:B------:R-:W-:Y:S01]  /*05f0*/  IMAD.X R17, RZ, RZ, R17, P4 ;  /* 0x000000ffff117224 */ /* 0x000fe200020e0611 */
[----:B0-----:R-:W-:Y:S01]  /*0600*/  MOV R6, R0 ;  /* 0x0000000000067202 */ /* 0x001fe20000000f00 */
[----:B------:R-:W-:-:S03]  /*0610*/  IMAD.MOV.U32 R7, RZ, RZ, RZ ;  /* 0x000000ffff077224 */ /* 0x000fc600078e00ff */
[----:B------:R-:W-:Y:S01]  /*0620*/  ISETP.NE.AND.EX P0, PT, R17, RZ, PT, P0 ;  /* 0x000000ff1100720c */ /* 0x000fe20003f05300 */
[----:B--2---:R-:W-:-:S04]  /*0630*/  IMAD.WIDE.U32 R18, R3, R19, R6 ;  /* 0x0000001303127225 */ /* 0x004fc800078e0006 */
[----:B------:R-:W-:Y:S01]  /*0640*/  IMAD.MOV.U32 R0, RZ, RZ, R19 ;  /* 0x000000ffff007224 */ /* 0x000fe200078e0013 */
[----:B------:R0:W-:Y:S02]  /*0650*/  STL [R2], R18 ;  /* 0x0000001202007387 */ /* 0x0001e40000100800 */
[----:B0-----:R-:W-:-:S05]  /*0660*/  IADD3 R2, R2, 0x4, RZ ;  /* 0x0000000402027810 */ /* 0x001fca0007ffe0ff */
[----:B------:R-:W-:Y:S05]  /*0670*/  @P0 BRA `(.L_x_2) ;  /* 0xfffffffc00c80947 */ /* 0x000fea000383ffff */
[----:B------:R-:W-:Y:S01]  /*0680*/  LOP3.LUT P0, RZ, R16, 0xf800000, RZ, 0xc0, !PT ;  /* 0x0f80000010ff7812 */ /* 0x000fe2000780c0ff */
[----:B------:R-:W-:Y:S01]  /*0690*/  IMAD R17, R4, -0x4, R1 ;  /* 0xfffffffc04117824 */ /* 0x000fe200078e0201 */
[----:B------:R0:W-:Y:S04]  /*06a0*/  STL [R1+0x18], R0 ;  /* 0x0000180001007387 */ /* 0x0001e80000100800 */
[----:B------:R-:W2:Y:S04]  /*06b0*/  LDL R2, [R17+0x14] ;  /* 0x0000140011027983 */ /* 0x000ea80000100800 */
[----:B------:R-:W2:Y:S04]  /*06c0*/  LDL R5, [R17+0x18] ;  /* 0x0000180011057983 */ /* 0x000ea80000100800 */
[----:B------:R-:W3:Y:S01]  /*06d0*/  @P0 LDL R3, [R17+0x10] ;  /* 0x0000100011030983 */ /* 0x000ee20000100800 */
[----:B------:R-:W-:Y:S01]  /*06e0*/  UMOV UR6, 0x54442d19 ;  /* 0x54442d1900067882 */ /* 0x000fe20000000000 */
[----:B------:R-:W-:Y:S01]  /*06f0*/  UMOV UR7, 0x3bf921fb ;  /* 0x3bf921fb00077882 */ /* 0x000fe20000000000 */
[----:B--2---:R-:W-:-:S02]  /*0700*/  SHF.L.W.U32.HI R5, R2, R15, R5 ;  /* 0x0000000f02057219 */ /* 0x004fc40000010e05 */
[----:B---3--:R-:W-:Y:S02]  /*0710*/  @P0 SHF.L.W.U32.HI R2, R3, R15, R2 ;  /* 0x0000000f03020219 */ /* 0x008fe40000010e02 */
[----:B------:R-:W-:Y:S02]  /*0720*/  ISETP.GE.AND P0, PT, R16, RZ, PT ;  /* 0x000000ff1000720c */ /* 0x000fe40003f06270 */
[C-C-:B------:R-:W-:Y:S01]  /*0730*/  SHF.L.W.U32.HI R3, R2.reuse, 0x2, R5.reuse ;  /* 0x0000000202037819 */ /* 0x140fe20000010e05 */
[----:B------:R-:W-:Y:S01]  /*0740*/  IMAD.SHL.U32 R2, R2, 0x4, RZ ;  /* 0x0000000402027824 */ /* 0x000fe200078e00ff */
[----:B0-----:R-:W-:Y:S02]  /*0750*/  SHF.R.U32.HI R0, RZ, 0x1e, R5 ;  /* 0x0000001eff007819 */ /* 0x001fe40000011605 */
[----:B------:R-:W-:Y:S02]  /*0760*/  SHF.R.S32.HI R4, RZ, 0x1f, R3 ;  /* 0x0000001fff047819 */ /* 0x000fe40000011403 */
[----:B------:R-:W-:-:S02]  /*0770*/  LEA.HI R15, R3, R0, RZ, 0x1 ;  /* 0x00000000030f7211 */ /* 0x000fc400078f08ff */
[C---:B------:R-:W-:Y:S02]  /*0780*/  LOP3.LUT R6, R4.reuse, R2, RZ, 0x3c, !PT ;  /* 0x0000000204067212 */ /* 0x040fe400078e3cff */
[----:B------:R-:W-:Y:S01]  /*0790*/  LOP3.LUT R7, R4, R3, RZ, 0x3c, !PT ;  /* 0x0000000304077212 */ /* 0x000fe200078e3cff */
[----:B------:R-:W-:Y:S01]  /*07a0*/  IMAD.MOV R0, RZ, RZ, -R15 ;  /* 0x000000ffff007224 */ /* 0x000fe200078e0a0f */
[----:B------:R-:W-:-:S03]  /*07b0*/  LOP3.LUT R16, R3, R16, RZ, 0x3c, !PT ;  /* 0x0000001003107212 */ /* 0x000fc600078e3cff */
[----:B------:R-:W-:Y:S01]  /*07c0*/  @!P0 IMAD.MOV.U32 R15, RZ, RZ, R0 ;  /* 0x000000ffff0f8224 */ /* 0x000fe200078e0000 */
[----:B------:R-:W0:Y:S01]  /*07d0*/  I2F.F64.S64 R6, R6 ;  /* 0x0000000600067312 */ /* 0x000e220000301c00 */
[----:B------:R-:W-:Y:S01]  /*07e0*/  ISETP.GE.AND P4, PT, R16, RZ, PT ;  /* 0x000000ff1000720c */ /* 0x000fe20003f86270 */
[----:B0-----:R-:W-:-:S10]  /*07f0*/  DMUL R18, R6, UR6 ;  /* 0x0000000606127c28 */ /* 0x001fd40008000000 */
[----:B------:R-:W0:Y:S02]  /*0800*/  F2F.F32.F64 R18, R18 ;  /* 0x0000001200127310 */ /* 0x000e240000301000 */
[----:B0-----:R-:W-:-:S07]  /*0810*/  FSEL R17, -R18, R18, !P4 ;  /* 0x0000001212117208 */ /* 0x001fce0006000100 */
.L_x_1:
[----:B------:R-:W-:Y:S05]  /*0820*/  BSYNC B0 ;  /* 0x0000000000007941 */ /* 0x000fea0003800000 */
.L_x_0:
[----:B------:R-:W-:Y:S01]  /*0830*/  LOP3.LUT R0, R15, 0x1, RZ, 0xc0, !PT ;  /* 0x000000010f007812 */ /* 0x000fe200078ec0ff */
[----:B------:R-:W-:Y:S01]  /*0840*/  IMAD.MOV.U32 R5, RZ, RZ, 0x3c0885e4 ;  /* 0x3c0885e4ff057424 */ /* 0x000fe200078e00ff */
[----:B------:R-:W-:Y:S01]  /*0850*/  MOV R3, 0xb94d4153 ;  /* 0xb94d415300037802 */ /* 0x000fe20000000f00 */
[----:B-----5:R-:W-:Y:S01]  /*0860*/  HADD2.F32 R14, -RZ, R14.H0_H0 ;  /* 0x2000000eff0e7230 */ /* 0x020fe20000004100 */
[----:B------:R-:W-:Y:S01]  /*0870*/  ISETP.NE.U32.AND P0, PT, R0, 0x1, PT ;  /* 0x000000010000780c */ /* 0x000fe20003f05070 */
[C---:B------:R-:W-:Y:S01]  /*0880*/  FMUL.FTZ R0, R17.reuse, R17 ;  /* 0x0000001111007220 */ /* 0x040fe20000410000 */
[----:B------:R-:W-:Y:S02]  /*0890*/  HADD2.F32 R13, -RZ, R13.H0_H0 ;  /* 0x2000000dff0d7230 */ /* 0x000fe40000004100 */
[----:B------:R-:W-:Y:S01]  /*08a0*/  IMAD.MOV.U32 R7, RZ, RZ, -0x41d55558 ;  /* 0xbe2aaaa8ff077424 */ /* 0x000fe200078e00ff */
[----:B------:R-:W-:Y:S01]  /*08b0*/  FSEL R17, R17, 1, !P0 ;  /* 0x3f80000011117808 */ /* 0x000fe20004000000 */
[----:B------:R-:W-:-:S02]  /*08c0*/  HADD2.F32 R2, -RZ, R9.H0_H0 ;  /* 0x20000009ff027230 */ /* 0x000fc40000004100 */
[----:B------:R-:W-:Y:S01]  /*08d0*/  FADD R13, R14, R13 ;  /* 0x0000000d0e0d7221 */ /* 0x000fe20000000000 */
[----:B------:R-:W-:Y:S02]  /*08e0*/  VIADD R15, R15, 0x1 ;  /* 0x000000010f0f7836 */ /* 0x000fe40000000000 */
[----:B------:R-:W-:Y:S02]  /*08f0*/  HADD2.F32 R11, -RZ, R11.H0_H0 ;  /* 0x2000000bff0b7230 */ /* 0x000fe40000004100 */
[----:B------:R-:W-:Y:S01]  /*0900*/  FADD R13, R13, R2 ;  /* 0x000000020d0d7221 */ /* 0x000fe20000000000 */
[----:B------:R-:W-:Y:S01]  /*0910*/  HADD2.F32 R10, -RZ, R10.H0_H0 ;  /* 0x2000000aff0a7230 */ /* 0x000fe20000004100 */
[----:B------:R-:W-:Y:S01]  /*0920*/  @P0 MOV R5, 0x3d2aaabb ;  /* 0x3d2aaabb00050802 */ /* 0x000fe20000000f00 */
[----:B------:R-:W-:Y:S01]  /*0930*/  @P0 IMAD.MOV.U32 R19, RZ, RZ, 0x37cbac00 ;  /* 0x37cbac00ff130424 */ /* 0x000fe200078e00ff */
[----:B------:R-:W-:Y:S01]  /*0940*/  LOP3.LUT P4, RZ, R15, 0x2, RZ, 0xc0, !PT ;  /* 0x000000020fff7812 */ /* 0x000fe2000788c0ff */
[----:B------:R-:W-:-:S02]  /*0950*/  @P0 IMAD.MOV.U32 R7, RZ, RZ, -0x41000001 ;  /* 0xbeffffffff070424 */ /* 0x000fc400078e00ff */
[----:B------:R-:W-:Y:S01]  /*0960*/  FADD R11, RZ, -R11 ;  /* 0x8000000bff0b7221 */ /* 0x000fe20000000000 */
[----:B------:R-:W-:Y:S01]  /*0970*/  @P0 FFMA.FTZ R3, R0, R19, -0.0013887860113754868507 ;  /* 0xbab607ed00030423 */ /* 0x000fe20000010013 */
[----:B------:R-:W-:Y:S01]  /*0980*/  HADD2.F32 R8, -RZ, R8.H0_H0 ;  /* 0x20000008ff087230 */ /* 0x000fe20000004100 */
[----:B------:R-:W-:Y:S02]  /*0990*/  FSEL R10, R10, RZ, !P3 ;  /* 0x000000ff0a0a7208 */ /* 0x000fe40005800000 */
[C---:B------:R-:W-:Y:S01]  /*09a0*/  FFMA.FTZ R3, R0.reuse, R3, R5 ;  /* 0x0000000300037223 */ /* 0x040fe20000010005 */
[----:B------:R-:W-:Y:S01]  /*09b0*/  FSEL R11, R11, RZ, P2 ;  /* 0x000000ff0b0b7208 */ /* 0x000fe20001000000 */
[----:B------:R-:W-:Y:S02]  /*09c0*/  FADD R13, R13, R8 ;  /* 0x000000080d0d7221 */ /* 0x000fe40000000000 */
[C---:B------:R-:W-:Y:S01]  /*09d0*/  FFMA.FTZ R7, R0.reuse, R3, R7 ;  /* 0x0000000300077223 */ /* 0x040fe20000010007 */
[----:B------:R-:W-:Y:S01]  /*09e0*/  FFMA.FTZ R0, R0, R17, RZ ;  /* 0x0000001100007223 */ /* 0x000fe200000100ff */
[----:B------:R-:W0:Y:S01]  /*09f0*/  LDC.64 R2, c[0x0][0x228] ;  /* 0x00008a00ff027b82 */ /* 0x000e220000000a00 */
[----:B------:R-:W-:-:S02]  /*0a00*/  FADD R10, R11, R10 ;  /* 0x0000000a0b0a7221 */ /* 0x000fc40000000000 */
[----:B------:R-:W-:-:S04]  /*0a10*/  FFMA.FTZ R0, R0, R7, R17 ;  /* 0x0000000700007223 */ /* 0x000fc80000010011 */
[----:B------:R-:W-:-:S04]  /*0a20*/  @P4 FFMA.FTZ R0, R0, -1, RZ ;  /* 0xbf80000000004823 */ /* 0x000fc800000100ff */
[----:B------:R-:W-:Y:S01]  /*0a30*/  FFMA R10, R13, R0, R10 ;  /* 0x000000000d0a7223 */ /* 0x000fe2000000000a */
[----:B------:R-:W-:Y:S06]  /*0a40*/  @P1 EXIT ;  /* 0x000000000000194d */ /* 0x000fec0003800000 */
[----:B------:R-:W-:Y:S01]  /*0a50*/  F2FP.F16.F32.PACK_AB R10, RZ, R10 ;  /* 0x0000000aff0a723e */ /* 0x000fe200000000ff */
[----:B0-----:R-:W-:-:S05]  /*0a60*/  IMAD.WIDE R2, R12, 0x2, R2 ;  /* 0x000000020c027825 */ /* 0x001fca00078e0202 */
[----:B------:R-:W-:Y:S01]  /*0a70*/  STG.E.U16 desc[UR4][R2.64], R10 ;  /* 0x0000000a02007986 */ /* 0x000fe2000c101504 */
[----:B------:R-:W-:Y:S05]  /*0a80*/  EXIT ;  /* 0x000000000000794d */ /* 0x000fea0003800000 */
.L_x_3:
[----:B------:R-:W-:-:S00]  /*0a90*/  BRA `(.L_x_3) ;  /* 0xfffffffc00fc7947 */ /* 0x000fc0000383ffff */
[----:B------:R-:W-:-:S00]  /*0aa0*/  NOP ;  /* 0x0000000000007918 */ /* 0x000fc00000000000 */
        /* <DEDUP_REMOVED lines=13> */
.L_x_4:


//--------------------- .nv.global.init           --------------------------
	.section	.nv.global.init,"aw",@progbits
	.align	4
.nv.global.init:
	.type		__cudart_i2opi_f,@object
	.size		__cudart_i2opi_f,(_$_str - __cudart_i2opi_f)
__cudart_i2opi_f:
        /*0000*/ 	.byte	0x41, 0x90, 0x43, 0x3c, 0x99, 0x95, 0x62, 0xdb, 0xc0, 0xdd, 0x34, 0xf5, 0xd1, 0x57, 0x27, 0xfc
        /*0010*/ 	.byte	0x29, 0x15, 0x44, 0x4e, 0x6e, 0x83, 0xf9, 0xa2
	.type		_$_str,@object
	.size		_$_str,(.L_0 - _$_str)
_$_str:
        /*0018*/ 	.byte	0x5f, 0x5f, 0x43, 0x55, 0x44, 0x41, 0x5f, 0x46, 0x54, 0x5a, 0x00
.L_0:


//--------------------- .nv.constant0.triton_poi_fused_clone_8 --------------------------
	.section	.nv.constant0.triton_poi_fused_clone_8,"a",@progbits
	.sectionflags	@""
	.align	4
.nv.constant0.triton_poi_fused_clone_8:
	.zero		576
